//
// Generated by NVIDIA NVVM Compiler
//
// Compiler Build ID: CL-36424714
// Cuda compilation tools, release 13.0, V13.0.88
// Based on NVVM 20.0.0
//

.version 9.0
.target sm_100
.address_size 64

	// .globl	_Z6gpuAddPiS_S_

.visible .entry _Z6gpuAddPiS_S_(
	.param .u64 .ptr .align 1 _Z6gpuAddPiS_S__param_0,
	.param .u64 .ptr .align 1 _Z6gpuAddPiS_S__param_1,
	.param .u64 .ptr .align 1 _Z6gpuAddPiS_S__param_2
)
{
	.reg .pred 	%p<3>;
	.reg .b32 	%r<13>;
	.reg .b64 	%rd<11>;

	ld.param.u64 	%rd4, [_Z6gpuAddPiS_S__param_0];
	ld.param.u64 	%rd5, [_Z6gpuAddPiS_S__param_1];
	ld.param.u64 	%rd6, [_Z6gpuAddPiS_S__param_2];
	mov.u32 	%r5, %tid.x;
	mov.u32 	%r6, %ctaid.x;
	mad.lo.s32 	%r12, %r6, %r6, %r5;
	setp.gt.s32 	%p1, %r12, 49999;
	@%p1 bra 	$L__BB0_3;
	mov.u32 	%r7, %ntid.x;
	mov.u32 	%r8, %nctaid.x;
	mul.lo.s32 	%r2, %r7, %r8;
	cvta.to.global.u64 	%rd1, %rd4;
	cvta.to.global.u64 	%rd2, %rd5;
	cvta.to.global.u64 	%rd3, %rd6;
$L__BB0_2:
	mul.wide.s32 	%rd7, %r12, 4;
	add.s64 	%rd8, %rd1, %rd7;
	ld.global.u32 	%r9, [%rd8];
	add.s64 	%rd9, %rd2, %rd7;
	ld.global.u32 	%r10, [%rd9];
	add.s32 	%r11, %r10, %r9;
	add.s64 	%rd10, %rd3, %rd7;
	st.global.u32 	[%rd10], %r11;
	add.s32 	%r12, %r12, %r2;
	setp.lt.s32 	%p2, %r12, 50000;
	@%p2 bra 	$L__BB0_2;
$L__BB0_3:
	ret;

}


// ===== COMPILED SASS (sm_100) =====

	.target	sm_100

	.elftype	@"ET_EXEC"


//--------------------- .note.nv.tkinfo           --------------------------
	.section	.note.nv.tkinfo,"",@"SHT_NOTE"
	.sectionflags	@"SHF_NOTE_NV_TKINFO"
	.tkinfo
        /*0018*/ 	.word	0x00000002
        /*0030*/ 	.string	""
        /*0030*/ 	.string	"ptxas"
        /*0030*/ 	.string	"Cuda compilation tools, release 13.0, V13.0.88"
        /*0030*/ 	.string	"Build cuda_13.0.r13.0/compiler.36424714_0"
        /*0030*/ 	.string	"-arch sm_100 -m 64 "



//--------------------- .note.nv.cuinfo           --------------------------
	.section	.note.nv.cuinfo,"",@"SHT_NOTE"
	.sectionflags	@"SHF_NOTE_NV_CUINFO"
        /*0018*/ 	.short	0x0002
        /*001a*/ 	.short	0x0064
        /*001c*/ 	.short	0x0082
	.zero		2


//--------------------- .nv.info                  --------------------------
	.section	.nv.info,"",@"SHT_CUDA_INFO"
	.align	4


	//----- nvinfo : EIATTR_REGCOUNT
	.align		4
        /*0000*/ 	.byte	0x04, 0x2f
        /*0002*/ 	.short	(.L_1 - .L_0)
	.align		4
.L_0:
        /*0004*/ 	.word	index@(_Z6gpuAddPiS_S_)
        /*0008*/ 	.word	0x00000012


	//----- nvinfo : EIATTR_FRAME_SIZE
	.align		4
.L_1:
        /*000c*/ 	.byte	0x04, 0x11
        /*000e*/ 	.short	(.L_3 - .L_2)
	.align		4
.L_2:
        /*0010*/ 	.word	index@(_Z6gpuAddPiS_S_)
        /*0014*/ 	.word	0x00000000


	//----- nvinfo : EIATTR_MIN_STACK_SIZE
	.align		4
.L_3:
        /*0018*/ 	.byte	0x04, 0x12
        /*001a*/ 	.short	(.L_5 - .L_4)
	.align		4
.L_4:
        /*001c*/ 	.word	index@(_Z6gpuAddPiS_S_)
        /*0020*/ 	.word	0x00000000
.L_5:


//--------------------- .nv.compat                --------------------------
	.section	.nv.compat,"",@"SHT_CUDA_COMPAT_INFO"
	.align	4
        /*0000*/ 	.byte	0x02, 0x09, 0x00, 0x00, 0x02, 0x02, 0x01, 0x00, 0x02, 0x05, 0x05, 0x00, 0x03, 0x07, 0x01, 0x01
        /*0010*/ 	.byte	0x02, 0x03, 0x00, 0x00, 0x02, 0x06, 0x01, 0x00, 0x04, 0x0b, 0x08, 0x00, 0x09, 0x00, 0x00, 0x00
        /*0020*/ 	.byte	0x00, 0x00, 0x00, 0x00


//--------------------- .nv.info._Z6gpuAddPiS_S_  --------------------------
	.section	.nv.info._Z6gpuAddPiS_S_,"",@"SHT_CUDA_INFO"
	.sectionflags	@""
	.align	4


	//----- nvinfo : EIATTR_CUDA_API_VERSION
	.align		4
        /*0000*/ 	.byte	0x04, 0x37
        /*0002*/ 	.short	(.L_7 - .L_6)
.L_6:
        /*0004*/ 	.word	0x00000082


	//----- nvinfo : EIATTR_KPARAM_INFO
	.align		4
.L_7:
        /*0008*/ 	.byte	0x04, 0x17
        /*000a*/ 	.short	(.L_9 - .L_8)
.L_8:
        /*000c*/ 	.word	0x00000000
        /*0010*/ 	.short	0x0002
        /*0012*/ 	.short	0x0010
        /*0014*/ 	.byte	0x00, 0xf5, 0x21, 0x00


	//----- nvinfo : EIATTR_KPARAM_INFO
	.align		4
.L_9:
        /*0018*/ 	.byte	0x04, 0x17
        /*001a*/ 	.short	(.L_11 - .L_10)
.L_10:
        /*001c*/ 	.word	0x00000000
        /*0020*/ 	.short	0x0001
        /*0022*/ 	.short	0x0008
        /*0024*/ 	.byte	0x00, 0xf5, 0x21, 0x00


	//----- nvinfo : EIATTR_KPARAM_INFO
	.align		4
.L_11:
        /*0028*/ 	.byte	0x04, 0x17
        /*002a*/ 	.short	(.L_13 - .L_12)
.L_12:
        /*002c*/ 	.word	0x00000000
        /*0030*/ 	.short	0x0000
        /*0032*/ 	.short	0x0000
        /*0034*/ 	.byte	0x00, 0xf5, 0x21, 0x00


	//----- nvinfo : EIATTR_SPARSE_MMA_MASK
	.align		4
.L_13:
        /*0038*/ 	.byte	0x03, 0x50
        /*003a*/ 	.short	0x0000


	//----- nvinfo : EIATTR_MAXREG_COUNT
	.align		4
        /*003c*/ 	.byte	0x03, 0x1b
        /*003e*/ 	.short	0x00ff


	//----- nvinfo : EIATTR_MERCURY_ISA_VERSION
	.align		4
        /*0040*/ 	.byte	0x03, 0x5f
        /*0042*/ 	.short	0x0101


	//----- nvinfo : EIATTR_VRC_CTA_INIT_COUNT
	.align		4
        /*0044*/ 	.byte	0x02, 0x4a
	.zero		1
	.zero		1


	//----- nvinfo : EIATTR_EXIT_INSTR_OFFSETS
	.align		4
        /*0048*/ 	.byte	0x04, 0x1c
        /*004a*/ 	.short	(.L_15 - .L_14)


	//   ....[0]....
.L_14:
        /*004c*/ 	.word	0x00000050


	//   ....[1]....
        /*0050*/ 	.word	0x00000170


	//----- nvinfo : EIATTR_CRS_STACK_SIZE
	.align		4
.L_15:
        /*0054*/ 	.byte	0x04, 0x1e
        /*0056*/ 	.short	(.L_17 - .L_16)
.L_16:
        /*0058*/ 	.word	0x00000000


	//----- nvinfo : EIATTR_CBANK_PARAM_SIZE
	.align		4
.L_17:
        /*005c*/ 	.byte	0x03, 0x19
        /*005e*/ 	.short	0x0018


	//----- nvinfo : EIATTR_PARAM_CBANK
	.align		4
        /*0060*/ 	.byte	0x04, 0x0a
        /*0062*/ 	.short	(.L_19 - .L_18)
	.align		4
.L_18:
        /*0064*/ 	.word	index@(.nv.constant0._Z6gpuAddPiS_S_)
        /*0068*/ 	.short	0x0380
        /*006a*/ 	.short	0x0018


	//----- nvinfo : EIATTR_SW_WAR
	.align		4
.L_19:
        /*006c*/ 	.byte	0x04, 0x36
        /*006e*/ 	.short	(.L_21 - .L_20)
.L_20:
        /*0070*/ 	.word	0x00000008
.L_21:


//--------------------- .nv.callgraph             --------------------------
	.section	.nv.callgraph,"",@"SHT_CUDA_CALLGRAPH"
	.align	4
	.sectionentsize	8
	.align		4
        /*0000*/ 	.word	0x00000000
	.align		4
        /*0004*/ 	.word	0xffffffff
	.align		4
        /*0008*/ 	.word	0x00000000
	.align		4
        /*000c*/ 	.word	0xfffffffe
	.align		4
        /*0010*/ 	.word	0x00000000
	.align		4
        /*0014*/ 	.word	0xfffffffd
	.align		4
        /*0018*/ 	.word	0x00000000
	.align		4
        /*001c*/ 	.word	0xfffffffc


//--------------------- .text._Z6gpuAddPiS_S_     --------------------------
	.section	.text._Z6gpuAddPiS_S_,"ax",@progbits
	.align	128
        .global         _Z6gpuAddPiS_S_
        .type           _Z6gpuAddPiS_S_,@function
        .size           _Z6gpuAddPiS_S_,(.L_x_2 - _Z6gpuAddPiS_S_)
        .other          _Z6gpuAddPiS_S_,@"STO_CUDA_ENTRY STV_DEFAULT"
_Z6gpuAddPiS_S_:
.text._Z6gpuAddPiS_S_:
[----:B------:R-:W-:Y:S01]  /*0000*/  LDC R1, c[0x0][0x37c] ;  /* 0x0000df00ff017b82 */ /* 0x000fe20000000800 */
[----:B------:R-:W0:Y:S01]  /*0010*/  S2R R0, SR_TID.X ;  /* 0x0000000000007919 */ /* 0x000e220000002100 */
[----:B------:R-:W0:Y:S02]  /*0020*/  S2R R3, SR_CTAID.X ;  /* 0x0000000000037919 */ /* 0x000e240000002500 */
[----:B0-----:R-:W-:-:S05]  /*0030*/  IMAD R0, R3, R3, R0 ;  /* 0x0000000303007224 */ /* 0x001fca00078e0200 */
[----:B------:R-:W-:-:S13]  /*0040*/  ISETP.GT.AND P0, PT, R0, 0xc34f, PT ;  /* 0x0000c34f0000780c */ /* 0x000fda0003f04270 */
[----:B------:R-:W-:Y:S05]  /*0050*/  @P0 EXIT ;  /* 0x000000000000094d */ /* 0x000fea0003800000 */
[----:B------:R-:W0:Y:S01]  /*0060*/  LDC.64 R12, c[0x0][0x390] ;  /* 0x0000e400ff0c7b82 */ /* 0x000e220000000a00 */
[----:B------:R-:W1:Y:S01]  /*0070*/  LDCU UR4, c[0x0][0x360] ;  /* 0x00006c00ff0477ac */ /* 0x000e620008000800 */
[----:B------:R-:W1:Y:S06]  /*0080*/  LDCU UR5, c[0x0][0x370] ;  /* 0x00006e00ff0577ac */ /* 0x000e6c0008000800 */
[----:B------:R-:W2:Y:S01]  /*0090*/  LDC.64 R8, c[0x0][0x380] ;  /* 0x0000e000ff087b82 */ /* 0x000ea20000000a00 */
[----:B------:R-:W3:Y:S07]  /*00a0*/  LDCU.64 UR6, c[0x0][0x358] ;  /* 0x00006b00ff0677ac */ /* 0x000eee0008000a00 */
[----:B------:R-:W4:Y:S01]  /*00b0*/  LDC.64 R10, c[0x0][0x388] ;  /* 0x0000e200ff0a7b82 */ /* 0x000f220000000a00 */
[----:B-1----:R-:W-:-:S12]  /*00c0*/  UIMAD UR4, UR4, UR5, URZ ;  /* 0x00000005040472a4 */ /* 0x002fd8000f8e02ff */
.L_x_0:
[----:B--2---:R-:W-:-:S04]  /*00d0*/  IMAD.WIDE R2, R0, 0x4, R8 ;  /* 0x0000000400027825 */ /* 0x004fc800078e0208 */
[C---:B----4-:R-:W-:Y:S02]  /*00e0*/  IMAD.WIDE R4, R0.reuse, 0x4, R10 ;  /* 0x0000000400047825 */ /* 0x050fe400078e020a */
[----:B---3--:R-:W2:Y:S04]  /*00f0*/  LDG.E R2, desc[UR6][R2.64] ;  /* 0x0000000602027981 */ /* 0x008ea8000c1e1900 */
[----:B------:R-:W2:Y:S01]  /*0100*/  LDG.E R5, desc[UR6][R4.64] ;  /* 0x0000000604057981 */ /* 0x000ea2000c1e1900 */
[C---:B01----:R-:W-:Y:S01]  /*0110*/  IMAD.WIDE R6, R0.reuse, 0x4, R12 ;  /* 0x0000000400067825 */ /* 0x043fe200078e020c */
[----:B------:R-:W-:-:S04]  /*0120*/  IADD3 R0, PT, PT, R0, UR4, RZ ;  /* 0x0000000400007c10 */ /* 0x000fc8000fffe0ff */
[----:B------:R-:W-:Y:S02]  /*0130*/  ISETP.GE.AND P0, PT, R0, 0xc350, PT ;  /* 0x0000c3500000780c */ /* 0x000fe40003f06270 */
[----:B--2---:R-:W-:-:S05]  /*0140*/  IADD3 R15, PT, PT, R2, R5, RZ ;  /* 0x00000005020f7210 */ /* 0x004fca0007ffe0ff */
[----:B------:R1:W-:Y:S06]  /*0150*/  STG.E desc[UR6][R6.64], R15 ;  /* 0x0000000f06007986 */ /* 0x0003ec000c101906 */
[----:B------:R-:W-:Y:S05]  /*0160*/  @!P0 BRA `(.L_x_0) ;  /* 0xfffffffc00d88947 */ /* 0x000fea000383ffff */
[----:B------:R-:W-:Y:S05]  /*0170*/  EXIT ;  /* 0x000000000000794d */ /* 0x000fea0003800000 */
.L_x_1:
[----:B------:R-:W-:-:S00]  /*0180*/  BRA `(.L_x_1) ;  /* 0xfffffffc00fc7947 */ /* 0x000fc0000383ffff */
[----:B------:R-:W-:-:S00]  /*0190*/  NOP ;  /* 0x0000000000007918 */ /* 0x000fc00000000000 */
        /* <DEDUP_REMOVED lines=14> */
.L_x_2:


//--------------------- .nv.shared.reserved.0     --------------------------
	.section	.nv.shared.reserved.0,"aw",@nobits
	.weak		__nv_reservedSMEM_offset_0_alias
	.size		__nv_reservedSMEM_offset_0_alias, 0, 64
	.other		__nv_reservedSMEM_offset_0_alias,@"STO_CUDA_RESERVED_SHARED STV_DEFAULT"
__nv_reservedSMEM_offset_0_alias:
	.zero		0
	.zero		64


//--------------------- .nv.constant0._Z6gpuAddPiS_S_ --------------------------
	.section	.nv.constant0._Z6gpuAddPiS_S_,"a",@progbits
	.sectionflags	@""
	.align	4
.nv.constant0._Z6gpuAddPiS_S_:
	.zero		920


//--------------------- SYMBOLS --------------------------

	.type		.nv.reservedSmem.offset0,@object
	.size		.nv.reservedSmem.offset0,0x4
